//
// Generated by NVIDIA NVVM Compiler
//
// Compiler Build ID: CL-36424714
// Cuda compilation tools, release 13.0, V13.0.88
// Based on NVVM 20.0.0
//

.version 9.0
.target sm_100
.address_size 64

	// .globl	_Z15factorialKernelv
.extern .func  (.param .b32 func_retval0) vprintf
(
	.param .b64 vprintf_param_0,
	.param .b64 vprintf_param_1
)
;
.global .align 1 .b8 $str[10] = {37, 100, 33, 32, 61, 32, 37, 100, 10};

.visible .entry _Z15factorialKernelv()
{
	.local .align 8 .b8 	__local_depot0[8];
	.reg .b64 	%SP;
	.reg .b64 	%SPL;
	.reg .pred 	%p<5>;
	.reg .b32 	%r<45>;
	.reg .b64 	%rd<5>;

	mov.u64 	%SPL, __local_depot0;
	cvta.local.u64 	%SP, %SPL;
	mov.u32 	%r24, %tid.x;
	add.s32 	%r1, %r24, 1;
	and.b32  	%r2, %r1, 3;
	setp.lt.u32 	%p1, %r24, 3;
	mov.b32 	%r42, 1;
	mov.u32 	%r44, %r42;
	@%p1 bra 	$L__BB0_4;
	and.b32  	%r27, %r1, 2044;
	neg.s32 	%r35, %r27;
	mov.b32 	%r44, 1;
	mov.b32 	%r36, 2;
$L__BB0_2:
	add.s32 	%r28, %r36, -1;
	mul.lo.s32 	%r29, %r28, %r44;
	add.s32 	%r30, %r36, 2;
	mul.lo.s32 	%r31, %r36, %r29;
	mad.lo.s32 	%r32, %r31, %r36, %r31;
	mul.lo.s32 	%r44, %r30, %r32;
	add.s32 	%r36, %r36, 4;
	add.s32 	%r35, %r35, 4;
	setp.ne.s32 	%p2, %r35, 0;
	@%p2 bra 	$L__BB0_2;
	add.s32 	%r42, %r36, -1;
$L__BB0_4:
	setp.eq.s32 	%p3, %r2, 0;
	@%p3 bra 	$L__BB0_7;
	neg.s32 	%r41, %r2;
$L__BB0_6:
	.pragma "nounroll";
	mul.lo.s32 	%r44, %r42, %r44;
	add.s32 	%r42, %r42, 1;
	add.s32 	%r41, %r41, 1;
	setp.ne.s32 	%p4, %r41, 0;
	@%p4 bra 	$L__BB0_6;
$L__BB0_7:
	add.u64 	%rd1, %SP, 0;
	add.u64 	%rd2, %SPL, 0;
	st.local.v2.u32 	[%rd2], {%r1, %r44};
	mov.u64 	%rd3, $str;
	cvta.global.u64 	%rd4, %rd3;
	{ // callseq 0, 0
	.param .b64 param0;
	st.param.b64 	[param0], %rd4;
	.param .b64 param1;
	st.param.b64 	[param1], %rd1;
	.param .b32 retval0;
	call.uni (retval0), 
	vprintf, 
	(
	param0, 
	param1
	);
	ld.param.b32 	%r33, [retval0];
	} // callseq 0
	ret;

}


// ===== COMPILED SASS (sm_100) =====

	.target	sm_100

	.elftype	@"ET_EXEC"


//--------------------- .note.nv.tkinfo           --------------------------
	.section	.note.nv.tkinfo,"",@"SHT_NOTE"
	.sectionflags	@"SHF_NOTE_NV_TKINFO"
	.tkinfo
        /*0018*/ 	.word	0x00000002
        /*0030*/ 	.string	""
        /*0030*/ 	.string	"ptxas"
        /*0030*/ 	.string	"Cuda compilation tools, release 13.0, V13.0.88"
        /*0030*/ 	.string	"Build cuda_13.0.r13.0/compiler.36424714_0"
        /*0030*/ 	.string	"-arch sm_100 -m 64 "



//--------------------- .note.nv.cuinfo           --------------------------
	.section	.note.nv.cuinfo,"",@"SHT_NOTE"
	.sectionflags	@"SHF_NOTE_NV_CUINFO"
        /*0018*/ 	.short	0x0002
        /*001a*/ 	.short	0x0064
        /*001c*/ 	.short	0x0082
	.zero		2


//--------------------- .nv.info                  --------------------------
	.section	.nv.info,"",@"SHT_CUDA_INFO"
	.align	4


	//----- nvinfo : EIATTR_REGCOUNT
	.align		4
        /*0000*/ 	.byte	0x04, 0x2f
        /*0002*/ 	.short	(.L_2 - .L_1)
	.align		4
.L_1:
        /*0004*/ 	.word	index@(_Z15factorialKernelv)
        /*0008*/ 	.word	0x00000018


	//----- nvinfo : EIATTR_FRAME_SIZE
	.align		4
.L_2:
        /*000c*/ 	.byte	0x04, 0x11
        /*000e*/ 	.short	(.L_4 - .L_3)
	.align		4
.L_3:
        /*0010*/ 	.word	index@(_Z15factorialKernelv)
        /*0014*/ 	.word	0x00000008


	//----- nvinfo : EIATTR_MIN_STACK_SIZE
	.align		4
.L_4:
        /*0018*/ 	.byte	0x04, 0x12
        /*001a*/ 	.short	(.L_6 - .L_5)
	.align		4
.L_5:
        /*001c*/ 	.word	index@(_Z15factorialKernelv)
        /*0020*/ 	.word	0x00000008
.L_6:


//--------------------- .nv.compat                --------------------------
	.section	.nv.compat,"",@"SHT_CUDA_COMPAT_INFO"
	.align	4
        /*0000*/ 	.byte	0x02, 0x09, 0x00, 0x00, 0x02, 0x02, 0x01, 0x00, 0x02, 0x05, 0x05, 0x00, 0x03, 0x07, 0x01, 0x01
        /*0010*/ 	.byte	0x02, 0x03, 0x00, 0x00, 0x02, 0x06, 0x01, 0x00, 0x04, 0x0b, 0x08, 0x00, 0x09, 0x00, 0x00, 0x00
        /*0020*/ 	.byte	0x00, 0x00, 0x00, 0x00


//--------------------- .nv.info._Z15factorialKernelv --------------------------
	.section	.nv.info._Z15factorialKernelv,"",@"SHT_CUDA_INFO"
	.sectionflags	@""
	.align	4


	//----- nvinfo : EIATTR_CUDA_API_VERSION
	.align		4
        /*0000*/ 	.byte	0x04, 0x37
        /*0002*/ 	.short	(.L_8 - .L_7)
.L_7:
        /*0004*/ 	.word	0x00000082


	//----- nvinfo : EIATTR_SPARSE_MMA_MASK
	.align		4
.L_8:
        /*0008*/ 	.byte	0x03, 0x50
        /*000a*/ 	.short	0x0000


	//----- nvinfo : EIATTR_MAXREG_COUNT
	.align		4
        /*000c*/ 	.byte	0x03, 0x1b
        /*000e*/ 	.short	0x00ff


	//----- nvinfo : EIATTR_EXTERNS
	.align		4
        /*0010*/ 	.byte	0x04, 0x0f
        /*0012*/ 	.short	(.L_10 - .L_9)


	//   ....[0]....
	.align		4
.L_9:
        /*0014*/ 	.word	index@(vprintf)


	//----- nvinfo : EIATTR_MERCURY_ISA_VERSION
	.align		4
.L_10:
        /*0018*/ 	.byte	0x03, 0x5f
        /*001a*/ 	.short	0x0101


	//----- nvinfo : EIATTR_VRC_CTA_INIT_COUNT
	.align		4
        /*001c*/ 	.byte	0x02, 0x4a
	.zero		1
	.zero		1


	//----- nvinfo : EIATTR_SYSCALL_OFFSETS
	.align		4
        /*0020*/ 	.byte	0x04, 0x46
        /*0022*/ 	.short	(.L_12 - .L_11)


	//   ....[0]....
.L_11:
        /*0024*/ 	.word	0x00000700


	//----- nvinfo : EIATTR_EXIT_INSTR_OFFSETS
	.align		4
.L_12:
        /*0028*/ 	.byte	0x04, 0x1c
        /*002a*/ 	.short	(.L_14 - .L_13)


	//   ....[0]....
.L_13:
        /*002c*/ 	.word	0x00000710


	//----- nvinfo : EIATTR_CRS_STACK_SIZE
	.align		4
.L_14:
        /*0030*/ 	.byte	0x04, 0x1e
        /*0032*/ 	.short	(.L_16 - .L_15)
.L_15:
        /*0034*/ 	.word	0x00000000


	//----- nvinfo : EIATTR_SW_WAR
	.align		4
.L_16:
        /*0038*/ 	.byte	0x04, 0x36
        /*003a*/ 	.short	(.L_18 - .L_17)
.L_17:
        /*003c*/ 	.word	0x00000008
.L_18:


//--------------------- .nv.callgraph             --------------------------
	.section	.nv.callgraph,"",@"SHT_CUDA_CALLGRAPH"
	.align	4
	.sectionentsize	8
	.align		4
        /*0000*/ 	.word	0x00000000
	.align		4
        /*0004*/ 	.word	0xffffffff
	.align		4
        /*0008*/ 	.word	index@(_Z15factorialKernelv)
	.align		4
        /*000c*/ 	.word	index@(vprintf)
	.align		4
        /*0010*/ 	.word	0x00000000
	.align		4
        /*0014*/ 	.word	0xfffffffe
	.align		4
        /*0018*/ 	.word	0x00000000
	.align		4
        /*001c*/ 	.word	0xfffffffd
	.align		4
        /*0020*/ 	.word	0x00000000
	.align		4
        /*0024*/ 	.word	0xfffffffc


//--------------------- .nv.constant4             --------------------------
	.section	.nv.constant4,"a",@progbits
	.align	8
	.align		8
.nv.constant4:
        /*0000*/ 	.dword	vprintf
	.align		8
        /*0008*/ 	.dword	$str


//--------------------- .text._Z15factorialKernelv --------------------------
	.section	.text._Z15factorialKernelv,"ax",@progbits
	.align	128
        .global         _Z15factorialKernelv
        .type           _Z15factorialKernelv,@function
        .size           _Z15factorialKernelv,(.L_x_15 - _Z15factorialKernelv)
        .other          _Z15factorialKernelv,@"STO_CUDA_ENTRY STV_DEFAULT"
_Z15factorialKernelv:
.text._Z15factorialKernelv:
[----:B------:R-:W0:Y:S01]  /*0000*/  LDC R1, c[0x0][0x37c] ;  /* 0x0000df00ff017b82 */ /* 0x000e220000000800 */
[----:B------:R-:W1:Y:S01]  /*0010*/  S2R R2, SR_TID.X ;  /* 0x0000000000027919 */ /* 0x000e620000002100 */
[----:B------:R-:W2:Y:S01]  /*0020*/  LDCU UR4, c[0x0][0x2f8] ;  /* 0x00005f00ff0477ac */ /* 0x000ea20008000800 */
[----:B0-----:R-:W-:Y:S01]  /*0030*/  IADD3 R1, PT, PT, R1, -0x8, RZ ;  /* 0xfffffff801017810 */ /* 0x001fe20007ffe0ff */
[----:B------:R-:W-:Y:S01]  /*0040*/  BSSY.RECONVERGENT B1, `(.L_x_0) ;  /* 0x000005a000017945 */ /* 0x000fe20003800200 */
[----:B------:R-:W-:Y:S01]  /*0050*/  HFMA2 R8, -RZ, RZ, 0, 5.9604644775390625e-08 ;  /* 0x00000001ff087431 */ /* 0x000fe200000001ff */
[----:B------:R-:W0:Y:S01]  /*0060*/  LDCU UR5, c[0x0][0x2fc] ;  /* 0x00005f80ff0577ac */ /* 0x000e220008000800 */
[----:B------:R-:W-:Y:S01]  /*0070*/  IMAD.MOV.U32 R3, RZ, RZ, 0x1 ;  /* 0x00000001ff037424 */ /* 0x000fe200078e00ff */
[----:B--2---:R-:W-:-:S04]  /*0080*/  IADD3 R6, P1, PT, R1, UR4, RZ ;  /* 0x0000000401067c10 */ /* 0x004fc8000ff3e0ff */
[----:B0-----:R-:W-:Y:S02]  /*0090*/  IADD3.X R7, PT, PT, RZ, UR5, RZ, P1, !PT ;  /* 0x00000005ff077c10 */ /* 0x001fe40008ffe4ff */
[C---:B-1----:R-:W-:Y:S01]  /*00a0*/  ISETP.GE.U32.AND P0, PT, R2.reuse, 0x3, PT ;  /* 0x000000030200780c */ /* 0x042fe20003f06070 */
[----:B------:R-:W-:-:S05]  /*00b0*/  VIADD R2, R2, 0x1 ;  /* 0x0000000102027836 */ /* 0x000fca0000000000 */
[----:B------:R-:W-:-:S07]  /*00c0*/  LOP3.LUT R4, R2, 0x3, RZ, 0xc0, !PT ;  /* 0x0000000302047812 */ /* 0x000fce00078ec0ff */
[----:B------:R-:W-:Y:S05]  /*00d0*/  @!P0 BRA `(.L_x_1) ;  /* 0x0000000400408947 */ /* 0x000fea0003800000 */
[----:B------:R-:W-:Y:S01]  /*00e0*/  LOP3.LUT R0, R2, 0x7fc, RZ, 0xc0, !PT ;  /* 0x000007fc02007812 */ /* 0x000fe200078ec0ff */
[----:B------:R-:W-:Y:S01]  /*00f0*/  BSSY.RECONVERGENT B0, `(.L_x_2) ;  /* 0x000004d000007945 */ /* 0x000fe20003800200 */
[----:B------:R-:W-:Y:S01]  /*0100*/  MOV R5, 0x2 ;  /* 0x0000000200057802 */ /* 0x000fe20000000f00 */
[----:B------:R-:W-:Y:S02]  /*0110*/  IMAD.MOV.U32 R3, RZ, RZ, 0x1 ;  /* 0x00000001ff037424 */ /* 0x000fe400078e00ff */
[----:B------:R-:W-:-:S05]  /*0120*/  IMAD.MOV R0, RZ, RZ, -R0 ;  /* 0x000000ffff007224 */ /* 0x000fca00078e0a00 */
[----:B------:R-:W-:-:S13]  /*0130*/  ISETP.GE.AND P0, PT, R0, RZ, PT ;  /* 0x000000ff0000720c */ /* 0x000fda0003f06270 */
[----:B------:R-:W-:Y:S05]  /*0140*/  @P0 BRA `(.L_x_3) ;  /* 0x0000000000f40947 */ /* 0x000fea0003800000 */
[----:B------:R-:W-:Y:S01]  /*0150*/  IADD3 R8, PT, PT, -R0, RZ, RZ ;  /* 0x000000ff00087210 */ /* 0x000fe20007ffe1ff */
[----:B------:R-:W-:Y:S01]  /*0160*/  BSSY.RECONVERGENT B2, `(.L_x_4) ;  /* 0x0000024000027945 */ /* 0x000fe20003800200 */
[----:B------:R-:W-:Y:S02]  /*0170*/  PLOP3.LUT P0, PT, PT, PT, PT, 0x80, 0x8 ;  /* 0x000000000008781c */ /* 0x000fe40003f0f070 */
[----:B------:R-:W-:-:S13]  /*0180*/  ISETP.GT.AND P1, PT, R8, 0xc, PT ;  /* 0x0000000c0800780c */ /* 0x000fda0003f24270 */
[----:B------:R-:W-:Y:S05]  /*0190*/  @!P1 BRA `(.L_x_5) ;  /* 0x0000000000809947 */ /* 0x000fea0003800000 */
[----:B------:R-:W-:-:S13]  /*01a0*/  PLOP3.LUT P0, PT, PT, PT, PT, 0x8, 0x80 ;  /* 0x000000000080781c */ /* 0x000fda0003f0e170 */
.L_x_6:
[C---:B------:R-:W-:Y:S01]  /*01b0*/  IADD3 R8, PT, PT, R5.reuse, -0x1, RZ ;  /* 0xffffffff05087810 */ /* 0x040fe20007ffe0ff */
[----:B------:R-:W-:Y:S01]  /*01c0*/  VIADD R0, R0, 0x10 ;  /* 0x0000001000007836 */ /* 0x000fe20000000000 */
[----:B------:R-:W-:-:S03]  /*01d0*/  IADD3 R10, PT, PT, R5, 0x3, RZ ;  /* 0x00000003050a7810 */ /* 0x000fc60007ffe0ff */
[----:B------:R-:W-:Y:S01]  /*01e0*/  IMAD R8, R8, R3, RZ ;  /* 0x0000000308087224 */ /* 0x000fe200078e02ff */
[----:B------:R-:W-:Y:S01]  /*01f0*/  ISETP.GE.AND P1, PT, R0, -0xc, PT ;  /* 0xfffffff40000780c */ /* 0x000fe20003f26270 */
[----:B------:R-:W-:Y:S02]  /*0200*/  VIADD R3, R5, 0x2 ;  /* 0x0000000205037836 */ /* 0x000fe40000000000 */
[----:B------:R-:W-:-:S04]  /*0210*/  IMAD R8, R8, R5, RZ ;  /* 0x0000000508087224 */ /* 0x000fc800078e02ff */
[----:B------:R-:W-:-:S04]  /*0220*/  IMAD R8, R8, R5, R8 ;  /* 0x0000000508087224 */ /* 0x000fc800078e0208 */
[----:B------:R-:W-:Y:S01]  /*0230*/  IMAD R3, R3, R8, RZ ;  /* 0x0000000803037224 */ /* 0x000fe200078e02ff */
[----:B------:R-:W-:-:S03]  /*0240*/  IADD3 R8, PT, PT, R5, 0x4, RZ ;  /* 0x0000000405087810 */ /* 0x000fc60007ffe0ff */
[----:B------:R-:W-:Y:S01]  /*0250*/  IMAD R3, R3, R10, RZ ;  /* 0x0000000a03037224 */ /* 0x000fe200078e02ff */
[----:B------:R-:W-:-:S03]  /*0260*/  IADD3 R10, PT, PT, R5, 0x7, RZ ;  /* 0x00000007050a7810 */ /* 0x000fc60007ffe0ff */
[C---:B------:R-:W-:Y:S02]  /*0270*/  IMAD R9, R8.reuse, R3, RZ ;  /* 0x0000000308097224 */ /* 0x040fe400078e02ff */
[----:B------:R-:W-:Y:S02]  /*0280*/  VIADD R3, R5, 0x6 ;  /* 0x0000000605037836 */ /* 0x000fe40000000000 */
        /* <DEDUP_REMOVED lines=10> */
[----:B------:R-:W-:-:S04]  /*0330*/  IMAD R3, R3, R10, RZ ;  /* 0x0000000a03037224 */ /* 0x000fc800078e02ff */
[C---:B------:R-:W-:Y:S01]  /*0340*/  IMAD R9, R8.reuse, R3, RZ ;  /* 0x0000000308097224 */ /* 0x040fe200078e02ff */
[C---:B------:R-:W-:Y:S02]  /*0350*/  IADD3 R3, PT, PT, R5.reuse, 0xe, RZ ;  /* 0x0000000e05037810 */ /* 0x040fe40007ffe0ff */
[----:B------:R-:W-:Y:S01]  /*0360*/  IADD3 R5, PT, PT, R5, 0x10, RZ ;  /* 0x0000001005057810 */ /* 0x000fe20007ffe0ff */
[----:B------:R-:W-:-:S04]  /*0370*/  IMAD R8, R8, R9, R9 ;  /* 0x0000000908087224 */ /* 0x000fc800078e0209 */
[----:B------:R-:W-:Y:S01]  /*0380*/  IMAD R3, R3, R8, RZ ;  /* 0x0000000803037224 */ /* 0x000fe200078e02ff */
[----:B------:R-:W-:Y:S06]  /*0390*/  @!P1 BRA `(.L_x_6) ;  /* 0xfffffffc00849947 */ /* 0x000fec000383ffff */
.L_x_5:
[----:B------:R-:W-:Y:S05]  /*03a0*/  BSYNC.RECONVERGENT B2 ;  /* 0x0000000000027941 */ /* 0x000fea0003800200 */
.L_x_4:
[----:B------:R-:W-:Y:S01]  /*03b0*/  IMAD.MOV R8, RZ, RZ, -R0 ;  /* 0x000000ffff087224 */ /* 0x000fe200078e0a00 */
[----:B------:R-:W-:Y:S04]  /*03c0*/  BSSY.RECONVERGENT B2, `(.L_x_7) ;  /* 0x0000013000027945 */ /* 0x000fe80003800200 */
[----:B------:R-:W-:-:S13]  /*03d0*/  ISETP.GT.AND P1, PT, R8, 0x4, PT ;  /* 0x000000040800780c */ /* 0x000fda0003f24270 */
[----:B------:R-:W-:Y:S05]  /*03e0*/  @!P1 BRA `(.L_x_8) ;  /* 0x0000000000409947 */ /* 0x000fea0003800000 */
[C---:B------:R-:W-:Y:S01]  /*03f0*/  IADD3 R8, PT, PT, R5.reuse, -0x1, RZ ;  /* 0xffffffff05087810 */ /* 0x040fe20007ffe0ff */
[----:B------:R-:W-:Y:S01]  /*0400*/  VIADD R10, R5, 0x3 ;  /* 0x00000003050a7836 */ /* 0x000fe20000000000 */
[----:B------:R-:W-:Y:S01]  /*0410*/  PLOP3.LUT P0, PT, PT, PT, PT, 0x8, 0x80 ;  /* 0x000000000080781c */ /* 0x000fe20003f0e170 */
[----:B------:R-:W-:Y:S02]  /*0420*/  VIADD R0, R0, 0x8 ;  /* 0x0000000800007836 */ /* 0x000fe40000000000 */
[----:B------:R-:W-:Y:S01]  /*0430*/  IMAD R8, R3, R8, RZ ;  /* 0x0000000803087224 */ /* 0x000fe200078e02ff */
[----:B------:R-:W-:-:S03]  /*0440*/  IADD3 R3, PT, PT, R5, 0x2, RZ ;  /* 0x0000000205037810 */ /* 0x000fc60007ffe0ff */
[----:B------:R-:W-:-:S04]  /*0450*/  IMAD R8, R5, R8, RZ ;  /* 0x0000000805087224 */ /* 0x000fc800078e02ff */
        /* <DEDUP_REMOVED lines=8> */
[----:B------:R-:W-:-:S07]  /*04e0*/  IMAD R3, R3, R8, RZ ;  /* 0x0000000803037224 */ /* 0x000fce00078e02ff */
.L_x_8:
[----:B------:R-:W-:Y:S05]  /*04f0*/  BSYNC.RECONVERGENT B2 ;  /* 0x0000000000027941 */ /* 0x000fea0003800200 */
.L_x_7:
[----:B------:R-:W-:-:S13]  /*0500*/  ISETP.NE.OR P0, PT, R0, RZ, P0 ;  /* 0x000000ff0000720c */ /* 0x000fda0000705670 */
[----:B------:R-:W-:Y:S05]  /*0510*/  @!P0 BRA `(.L_x_9) ;  /* 0x0000000000288947 */ /* 0x000fea0003800000 */
.L_x_3:
[----:B------:R-:W-:Y:S01]  /*0520*/  VIADD R0, R0, 0x4 ;  /* 0x0000000400007836 */ /* 0x000fe20000000000 */
[----:B------:R-:W-:-:S04]  /*0530*/  IADD3 R8, PT, PT, R5, -0x1, RZ ;  /* 0xffffffff05087810 */ /* 0x000fc80007ffe0ff */
[----:B------:R-:W-:Y:S01]  /*0540*/  ISETP.NE.AND P0, PT, R0, RZ, PT ;  /* 0x000000ff0000720c */ /* 0x000fe20003f05270 */
[----:B------:R-:W-:Y:S01]  /*0550*/  IMAD R8, R8, R3, RZ ;  /* 0x0000000308087224 */ /* 0x000fe200078e02ff */
[----:B------:R-:W-:-:S03]  /*0560*/  IADD3 R3, PT, PT, R5, 0x2, RZ ;  /* 0x0000000205037810 */ /* 0x000fc60007ffe0ff */
[----:B------:R-:W-:-:S04]  /*0570*/  IMAD R8, R8, R5, RZ ;  /* 0x0000000508087224 */ /* 0x000fc800078e02ff */
[----:B------:R-:W-:Y:S01]  /*0580*/  IMAD R8, R8, R5, R8 ;  /* 0x0000000508087224 */ /* 0x000fe200078e0208 */
[----:B------:R-:W-:-:S03]  /*0590*/  IADD3 R5, PT, PT, R5, 0x4, RZ ;  /* 0x0000000405057810 */ /* 0x000fc60007ffe0ff */
[----:B------:R-:W-:Y:S01]  /*05a0*/  IMAD R3, R3, R8, RZ ;  /* 0x0000000803037224 */ /* 0x000fe200078e02ff */
[----:B------:R-:W-:Y:S06]  /*05b0*/  @P0 BRA `(.L_x_3) ;  /* 0xfffffffc00d80947 */ /* 0x000fec000383ffff */
.L_x_9:
[----:B------:R-:W-:Y:S05]  /*05c0*/  BSYNC.RECONVERGENT B0 ;  /* 0x0000000000007941 */ /* 0x000fea0003800200 */
.L_x_2:
[----:B------:R-:W-:-:S07]  /*05d0*/  VIADD R8, R5, 0xffffffff ;  /* 0xffffffff05087836 */ /* 0x000fce0000000000 */
.L_x_1:
[----:B------:R-:W-:Y:S05]  /*05e0*/  BSYNC.RECONVERGENT B1 ;  /* 0x0000000000017941 */ /* 0x000fea0003800200 */
.L_x_0:
[----:B------:R-:W-:Y:S01]  /*05f0*/  ISETP.NE.AND P0, PT, R4, RZ, PT ;  /* 0x000000ff0400720c */ /* 0x000fe20003f05270 */
[----:B------:R-:W-:Y:S01]  /*0600*/  BSSY.RECONVERGENT B0, `(.L_x_10) ;  /* 0x0000009000007945 */ /* 0x000fe20003800200 */
[----:B------:R-:W-:-:S11]  /*0610*/  MOV R0, 0x0 ;  /* 0x0000000000007802 */ /* 0x000fd60000000f00 */
[----:B------:R-:W-:Y:S05]  /*0620*/  @!P0 BRA `(.L_x_11) ;  /* 0x0000000000188947 */ /* 0x000fea0003800000 */
[----:B------:R-:W-:-:S07]  /*0630*/  IADD3 R4, PT, PT, -R4, RZ, RZ ;  /* 0x000000ff04047210 */ /* 0x000fce0007ffe1ff */
.L_x_12:
[----:B------:R-:W-:Y:S01]  /*0640*/  IADD3 R4, PT, PT, R4, 0x1, RZ ;  /* 0x0000000104047810 */ /* 0x000fe20007ffe0ff */
[----:B------:R-:W-:Y:S02]  /*0650*/  IMAD R3, R3, R8, RZ ;  /* 0x0000000803037224 */ /* 0x000fe400078e02ff */
[----:B------:R-:W-:Y:S01]  /*0660*/  VIADD R8, R8, 0x1 ;  /* 0x0000000108087836 */ /* 0x000fe20000000000 */
[----:B------:R-:W-:-:S13]  /*0670*/  ISETP.NE.AND P0, PT, R4, RZ, PT ;  /* 0x000000ff0400720c */ /* 0x000fda0003f05270 */
[----:B------:R-:W-:Y:S05]  /*0680*/  @P0 BRA `(.L_x_12) ;  /* 0xfffffffc00ec0947 */ /* 0x000fea000383ffff */
.L_x_11:
[----:B------:R-:W-:Y:S05]  /*0690*/  BSYNC.RECONVERGENT B0 ;  /* 0x0000000000007941 */ /* 0x000fea0003800200 */
.L_x_10:
[----:B------:R0:W1:Y:S01]  /*06a0*/  LDC.64 R8, c[0x4][R0] ;  /* 0x0100000000087b82 */ /* 0x0000620000000a00 */
[----:B------:R0:W-:Y:S01]  /*06b0*/  STL.64 [R1], R2 ;  /* 0x0000000201007387 */ /* 0x0001e20000100a00 */
[----:B------:R-:W2:Y:S02]  /*06c0*/  LDCU.64 UR4, c[0x4][0x8] ;  /* 0x01000100ff0477ac */ /* 0x000ea40008000a00 */
[----:B--2---:R-:W-:Y:S02]  /*06d0*/  MOV R4, UR4 ;  /* 0x0000000400047c02 */ /* 0x004fe40008000f00 */
[----:B0-----:R-:W-:-:S07]  /*06e0*/  MOV R5, UR5 ;  /* 0x0000000500057c02 */ /* 0x001fce0008000f00 */
[----:B------:R-:W-:-:S07]  /*06f0*/  LEPC R20, `(.L_x_13) ;  /* 0x000000001014794e */ /* 0x000fce0000000000 */
[----:B-1----:R-:W-:Y:S05]  /*0700*/  CALL.ABS.NOINC R8 ;  /* 0x0000000008007343 */ /* 0x002fea0003c00000 */
.L_x_13:
[----:B------:R-:W-:Y:S05]  /*0710*/  EXIT ;  /* 0x000000000000794d */ /* 0x000fea0003800000 */
.L_x_14:
[----:B------:R-:W-:-:S00]  /*0720*/  BRA `(.L_x_14) ;  /* 0xfffffffc00fc7947 */ /* 0x000fc0000383ffff */
[----:B------:R-:W-:-:S00]  /*0730*/  NOP ;  /* 0x0000000000007918 */ /* 0x000fc00000000000 */
        /* <DEDUP_REMOVED lines=12> */
.L_x_15:


//--------------------- .nv.global.init           --------------------------
	.section	.nv.global.init,"aw",@progbits
.nv.global.init:
	.type		$str,@object
	.size		$str,(.L_0 - $str)
$str:
        /*0000*/ 	.byte	0x25, 0x64, 0x21, 0x20, 0x3d, 0x20, 0x25, 0x64, 0x0a, 0x00
.L_0:


//--------------------- .nv.shared.reserved.0     --------------------------
	.section	.nv.shared.reserved.0,"aw",@nobits
	.weak		__nv_reservedSMEM_offset_0_alias
	.size		__nv_reservedSMEM_offset_0_alias, 0, 64
	.other		__nv_reservedSMEM_offset_0_alias,@"STO_CUDA_RESERVED_SHARED STV_DEFAULT"
__nv_reservedSMEM_offset_0_alias:
	.zero		0
	.zero		64


//--------------------- .nv.constant0._Z15factorialKernelv --------------------------
	.section	.nv.constant0._Z15factorialKernelv,"a",@progbits
	.sectionflags	@""
	.align	4
.nv.constant0._Z15factorialKernelv:
	.zero		896


//--------------------- SYMBOLS --------------------------

	.type		.nv.reservedSmem.offset0,@object
	.size		.nv.reservedSmem.offset0,0x4
	.type		vprintf,@function
